//
// Generated by NVIDIA NVVM Compiler
//
// Compiler Build ID: CL-36424714
// Cuda compilation tools, release 13.0, V13.0.88
// Based on NVVM 20.0.0
//

.version 9.0
.target sm_100
.address_size 64

	// .globl	_Z12SumaVectoresPfS_S_

.visible .entry _Z12SumaVectoresPfS_S_(
	.param .u64 .ptr .align 1 _Z12SumaVectoresPfS_S__param_0,
	.param .u64 .ptr .align 1 _Z12SumaVectoresPfS_S__param_1,
	.param .u64 .ptr .align 1 _Z12SumaVectoresPfS_S__param_2
)
{
	.reg .pred 	%p<2>;
	.reg .b32 	%r<5>;
	.reg .b32 	%f<5>;
	.reg .b64 	%rd<11>;
	.reg .b64 	%fd<4>;

	ld.param.u64 	%rd1, [_Z12SumaVectoresPfS_S__param_0];
	ld.param.u64 	%rd2, [_Z12SumaVectoresPfS_S__param_1];
	ld.param.u64 	%rd3, [_Z12SumaVectoresPfS_S__param_2];
	mov.u32 	%r2, %tid.x;
	mov.u32 	%r3, %ctaid.x;
	mov.u32 	%r4, %ntid.x;
	mad.lo.s32 	%r1, %r3, %r4, %r2;
	setp.gt.s32 	%p1, %r1, 2047;
	@%p1 bra 	$L__BB0_2;
	cvta.to.global.u64 	%rd4, %rd1;
	cvta.to.global.u64 	%rd5, %rd2;
	cvta.to.global.u64 	%rd6, %rd3;
	mul.wide.s32 	%rd7, %r1, 4;
	add.s64 	%rd8, %rd4, %rd7;
	ld.global.f32 	%f1, [%rd8];
	mul.f32 	%f2, %f1, %f1;
	cvt.f64.f32 	%fd1, %f2;
	add.s64 	%rd9, %rd5, %rd7;
	ld.global.f32 	%f3, [%rd9];
	cvt.f64.f32 	%fd2, %f3;
	fma.rn.f64 	%fd3, %fd2, 0d3FE0000000000000, %fd1;
	cvt.rn.f32.f64 	%f4, %fd3;
	add.s64 	%rd10, %rd6, %rd7;
	st.global.f32 	[%rd10], %f4;
$L__BB0_2:
	ret;

}


// ===== COMPILED SASS (sm_100) =====

	.target	sm_100

	.elftype	@"ET_EXEC"


//--------------------- .note.nv.tkinfo           --------------------------
	.section	.note.nv.tkinfo,"",@"SHT_NOTE"
	.sectionflags	@"SHF_NOTE_NV_TKINFO"
	.tkinfo
        /*0018*/ 	.word	0x00000002
        /*0030*/ 	.string	""
        /*0030*/ 	.string	"ptxas"
        /*0030*/ 	.string	"Cuda compilation tools, release 13.0, V13.0.88"
        /*0030*/ 	.string	"Build cuda_13.0.r13.0/compiler.36424714_0"
        /*0030*/ 	.string	"-arch sm_100 -m 64 "



//--------------------- .note.nv.cuinfo           --------------------------
	.section	.note.nv.cuinfo,"",@"SHT_NOTE"
	.sectionflags	@"SHF_NOTE_NV_CUINFO"
        /*0018*/ 	.short	0x0002
        /*001a*/ 	.short	0x0064
        /*001c*/ 	.short	0x0082
	.zero		2


//--------------------- .nv.info                  --------------------------
	.section	.nv.info,"",@"SHT_CUDA_INFO"
	.align	4


	//----- nvinfo : EIATTR_REGCOUNT
	.align		4
        /*0000*/ 	.byte	0x04, 0x2f
        /*0002*/ 	.short	(.L_1 - .L_0)
	.align		4
.L_0:
        /*0004*/ 	.word	index@(_Z12SumaVectoresPfS_S_)
        /*0008*/ 	.word	0x00000010


	//----- nvinfo : EIATTR_FRAME_SIZE
	.align		4
.L_1:
        /*000c*/ 	.byte	0x04, 0x11
        /*000e*/ 	.short	(.L_3 - .L_2)
	.align		4
.L_2:
        /*0010*/ 	.word	index@(_Z12SumaVectoresPfS_S_)
        /*0014*/ 	.word	0x00000000


	//----- nvinfo : EIATTR_MIN_STACK_SIZE
	.align		4
.L_3:
        /*0018*/ 	.byte	0x04, 0x12
        /*001a*/ 	.short	(.L_5 - .L_4)
	.align		4
.L_4:
        /*001c*/ 	.word	index@(_Z12SumaVectoresPfS_S_)
        /*0020*/ 	.word	0x00000000
.L_5:


//--------------------- .nv.compat                --------------------------
	.section	.nv.compat,"",@"SHT_CUDA_COMPAT_INFO"
	.align	4
        /*0000*/ 	.byte	0x02, 0x09, 0x00, 0x00, 0x02, 0x02, 0x01, 0x00, 0x02, 0x05, 0x05, 0x00, 0x03, 0x07, 0x01, 0x01
        /*0010*/ 	.byte	0x02, 0x03, 0x00, 0x00, 0x02, 0x06, 0x01, 0x00, 0x04, 0x0b, 0x08, 0x00, 0x01, 0x00, 0x00, 0x00
        /*0020*/ 	.byte	0x00, 0x00, 0x00, 0x00


//--------------------- .nv.info._Z12SumaVectoresPfS_S_ --------------------------
	.section	.nv.info._Z12SumaVectoresPfS_S_,"",@"SHT_CUDA_INFO"
	.sectionflags	@""
	.align	4


	//----- nvinfo : EIATTR_CUDA_API_VERSION
	.align		4
        /*0000*/ 	.byte	0x04, 0x37
        /*0002*/ 	.short	(.L_7 - .L_6)
.L_6:
        /*0004*/ 	.word	0x00000082


	//----- nvinfo : EIATTR_KPARAM_INFO
	.align		4
.L_7:
        /*0008*/ 	.byte	0x04, 0x17
        /*000a*/ 	.short	(.L_9 - .L_8)
.L_8:
        /*000c*/ 	.word	0x00000000
        /*0010*/ 	.short	0x0002
        /*0012*/ 	.short	0x0010
        /*0014*/ 	.byte	0x00, 0xf5, 0x21, 0x00


	//----- nvinfo : EIATTR_KPARAM_INFO
	.align		4
.L_9:
        /*0018*/ 	.byte	0x04, 0x17
        /*001a*/ 	.short	(.L_11 - .L_10)
.L_10:
        /*001c*/ 	.word	0x00000000
        /*0020*/ 	.short	0x0001
        /*0022*/ 	.short	0x0008
        /*0024*/ 	.byte	0x00, 0xf5, 0x21, 0x00


	//----- nvinfo : EIATTR_KPARAM_INFO
	.align		4
.L_11:
        /*0028*/ 	.byte	0x04, 0x17
        /*002a*/ 	.short	(.L_13 - .L_12)
.L_12:
        /*002c*/ 	.word	0x00000000
        /*0030*/ 	.short	0x0000
        /*0032*/ 	.short	0x0000
        /*0034*/ 	.byte	0x00, 0xf5, 0x21, 0x00


	//----- nvinfo : EIATTR_SPARSE_MMA_MASK
	.align		4
.L_13:
        /*0038*/ 	.byte	0x03, 0x50
        /*003a*/ 	.short	0x0000


	//----- nvinfo : EIATTR_MAXREG_COUNT
	.align		4
        /*003c*/ 	.byte	0x03, 0x1b
        /*003e*/ 	.short	0x00ff


	//----- nvinfo : EIATTR_MERCURY_ISA_VERSION
	.align		4
        /*0040*/ 	.byte	0x03, 0x5f
        /*0042*/ 	.short	0x0101


	//----- nvinfo : EIATTR_VRC_CTA_INIT_COUNT
	.align		4
        /*0044*/ 	.byte	0x02, 0x4a
	.zero		1
	.zero		1


	//----- nvinfo : EIATTR_EXIT_INSTR_OFFSETS
	.align		4
        /*0048*/ 	.byte	0x04, 0x1c
        /*004a*/ 	.short	(.L_15 - .L_14)


	//   ....[0]....
.L_14:
        /*004c*/ 	.word	0x00000060


	//   ....[1]....
        /*0050*/ 	.word	0x00000160


	//----- nvinfo : EIATTR_CBANK_PARAM_SIZE
	.align		4
.L_15:
        /*0054*/ 	.byte	0x03, 0x19
        /*0056*/ 	.short	0x0018


	//----- nvinfo : EIATTR_PARAM_CBANK
	.align		4
        /*0058*/ 	.byte	0x04, 0x0a
        /*005a*/ 	.short	(.L_17 - .L_16)
	.align		4
.L_16:
        /*005c*/ 	.word	index@(.nv.constant0._Z12SumaVectoresPfS_S_)
        /*0060*/ 	.short	0x0380
        /*0062*/ 	.short	0x0018


	//----- nvinfo : EIATTR_SW_WAR
	.align		4
.L_17:
        /*0064*/ 	.byte	0x04, 0x36
        /*0066*/ 	.short	(.L_19 - .L_18)
.L_18:
        /*0068*/ 	.word	0x00000008
.L_19:


//--------------------- .nv.callgraph             --------------------------
	.section	.nv.callgraph,"",@"SHT_CUDA_CALLGRAPH"
	.align	4
	.sectionentsize	8
	.align		4
        /*0000*/ 	.word	0x00000000
	.align		4
        /*0004*/ 	.word	0xffffffff
	.align		4
        /*0008*/ 	.word	0x00000000
	.align		4
        /*000c*/ 	.word	0xfffffffe
	.align		4
        /*0010*/ 	.word	0x00000000
	.align		4
        /*0014*/ 	.word	0xfffffffd
	.align		4
        /*0018*/ 	.word	0x00000000
	.align		4
        /*001c*/ 	.word	0xfffffffc


//--------------------- .text._Z12SumaVectoresPfS_S_ --------------------------
	.section	.text._Z12SumaVectoresPfS_S_,"ax",@progbits
	.align	128
        .global         _Z12SumaVectoresPfS_S_
        .type           _Z12SumaVectoresPfS_S_,@function
        .size           _Z12SumaVectoresPfS_S_,(.L_x_1 - _Z12SumaVectoresPfS_S_)
        .other          _Z12SumaVectoresPfS_S_,@"STO_CUDA_ENTRY STV_DEFAULT"
_Z12SumaVectoresPfS_S_:
.text._Z12SumaVectoresPfS_S_:
[----:B------:R-:W-:Y:S01]  /*0000*/  LDC R1, c[0x0][0x37c] ;  /* 0x0000df00ff017b82 */ /* 0x000fe20000000800 */
[----:B------:R-:W0:Y:S07]  /*0010*/  S2R R13, SR_TID.X ;  /* 0x00000000000d7919 */ /* 0x000e2e0000002100 */
[----:B------:R-:W0:Y:S08]  /*0020*/  S2UR UR4, SR_CTAID.X ;  /* 0x00000000000479c3 */ /* 0x000e300000002500 */
[----:B------:R-:W0:Y:S02]  /*0030*/  LDC R0, c[0x0][0x360] ;  /* 0x0000d800ff007b82 */ /* 0x000e240000000800 */
[----:B0-----:R-:W-:-:S05]  /*0040*/  IMAD R13, R0, UR4, R13 ;  /* 0x00000004000d7c24 */ /* 0x001fca000f8e020d */
[----:B------:R-:W-:-:S13]  /*0050*/  ISETP.GT.AND P0, PT, R13, 0x7ff, PT ;  /* 0x000007ff0d00780c */ /* 0x000fda0003f04270 */
[----:B------:R-:W-:Y:S05]  /*0060*/  @P0 EXIT ;  /* 0x000000000000094d */ /* 0x000fea0003800000 */
[----:B------:R-:W0:Y:S01]  /*0070*/  LDC.64 R2, c[0x0][0x380] ;  /* 0x0000e000ff027b82 */ /* 0x000e220000000a00 */
[----:B------:R-:W1:Y:S07]  /*0080*/  LDCU.64 UR4, c[0x0][0x358] ;  /* 0x00006b00ff0477ac */ /* 0x000e6e0008000a00 */
[----:B------:R-:W2:Y:S08]  /*0090*/  LDC.64 R6, c[0x0][0x388] ;  /* 0x0000e200ff067b82 */ /* 0x000eb00000000a00 */
[----:B------:R-:W3:Y:S01]  /*00a0*/  LDC.64 R10, c[0x0][0x390] ;  /* 0x0000e400ff0a7b82 */ /* 0x000ee20000000a00 */
[----:B0-----:R-:W-:-:S06]  /*00b0*/  IMAD.WIDE R2, R13, 0x4, R2 ;  /* 0x000000040d027825 */ /* 0x001fcc00078e0202 */
[----:B-1----:R-:W4:Y:S01]  /*00c0*/  LDG.E R2, desc[UR4][R2.64] ;  /* 0x0000000402027981 */ /* 0x002f22000c1e1900 */
[----:B--2---:R-:W-:-:S06]  /*00d0*/  IMAD.WIDE R6, R13, 0x4, R6 ;  /* 0x000000040d067825 */ /* 0x004fcc00078e0206 */
[----:B------:R-:W2:Y:S01]  /*00e0*/  LDG.E R6, desc[UR4][R6.64] ;  /* 0x0000000406067981 */ /* 0x000ea2000c1e1900 */
[----:B----4-:R-:W-:-:S04]  /*00f0*/  FMUL R0, R2, R2 ;  /* 0x0000000202007220 */ /* 0x010fc80000400000 */
[----:B------:R-:W-:Y:S08]  /*0100*/  F2F.F64.F32 R4, R0 ;  /* 0x0000000000047310 */ /* 0x000ff00000201800 */
[----:B--2---:R-:W0:Y:S02]  /*0110*/  F2F.F64.F32 R8, R6 ;  /* 0x0000000600087310 */ /* 0x004e240000201800 */
[----:B0-----:R-:W-:-:S10]  /*0120*/  DFMA R4, R8, 0.5, R4 ;  /* 0x3fe000000804782b */ /* 0x001fd40000000004 */
[----:B------:R-:W0:Y:S01]  /*0130*/  F2F.F32.F64 R5, R4 ;  /* 0x0000000400057310 */ /* 0x000e220000301000 */
[----:B---3--:R-:W-:-:S05]  /*0140*/  IMAD.WIDE R8, R13, 0x4, R10 ;  /* 0x000000040d087825 */ /* 0x008fca00078e020a */
[----:B0-----:R-:W-:Y:S01]  /*0150*/  STG.E desc[UR4][R8.64], R5 ;  /* 0x0000000508007986 */ /* 0x001fe2000c101904 */
[----:B------:R-:W-:Y:S05]  /*0160*/  EXIT ;  /* 0x000000000000794d */ /* 0x000fea0003800000 */
.L_x_0:
[----:B------:R-:W-:-:S00]  /*0170*/  BRA `(.L_x_0) ;  /* 0xfffffffc00fc7947 */ /* 0x000fc0000383ffff */
[----:B------:R-:W-:-:S00]  /*0180*/  NOP ;  /* 0x0000000000007918 */ /* 0x000fc00000000000 */
[----:B------:R-:W-:-:S00]  /*0190*/  NOP ;  /* 0x0000000000007918 */ /* 0x000fc00000000000 */
[----:B------:R-:W-:-:S00]  /*01a0*/  NOP ;  /* 0x0000000000007918 */ /* 0x000fc00000000000 */
[----:B------:R-:W-:-:S00]  /*01b0*/  NOP ;  /* 0x0000000000007918 */ /* 0x000fc00000000000 */
[----:B------:R-:W-:-:S00]  /*01c0*/  NOP ;  /* 0x0000000000007918 */ /* 0x000fc00000000000 */
[----:B------:R-:W-:-:S00]  /*01d0*/  NOP ;  /* 0x0000000000007918 */ /* 0x000fc00000000000 */
[----:B------:R-:W-:-:S00]  /*01e0*/  NOP ;  /* 0x0000000000007918 */ /* 0x000fc00000000000 */
[----:B------:R-:W-:-:S00]  /*01f0*/  NOP ;  /* 0x0000000000007918 */ /* 0x000fc00000000000 */
.L_x_1:


//--------------------- .nv.shared.reserved.0     --------------------------
	.section	.nv.shared.reserved.0,"aw",@nobits
	.weak		__nv_reservedSMEM_offset_0_alias
	.size		__nv_reservedSMEM_offset_0_alias, 0, 64
	.other		__nv_reservedSMEM_offset_0_alias,@"STO_CUDA_RESERVED_SHARED STV_DEFAULT"
__nv_reservedSMEM_offset_0_alias:
	.zero		0
	.zero		64


//--------------------- .nv.constant0._Z12SumaVectoresPfS_S_ --------------------------
	.section	.nv.constant0._Z12SumaVectoresPfS_S_,"a",@progbits
	.sectionflags	@""
	.align	4
.nv.constant0._Z12SumaVectoresPfS_S_:
	.zero		920


//--------------------- SYMBOLS --------------------------

	.type		.nv.reservedSmem.offset0,@object
	.size		.nv.reservedSmem.offset0,0x4
